//
// Generated by NVIDIA NVVM Compiler
//
// Compiler Build ID: CL-36424714
// Cuda compilation tools, release 13.0, V13.0.88
// Based on NVVM 20.0.0
//

.version 9.0
.target sm_100
.address_size 64

	// .globl	_Z22attention_score_kernelPfS_S_

.visible .entry _Z22attention_score_kernelPfS_S_(
	.param .u64 .ptr .align 1 _Z22attention_score_kernelPfS_S__param_0,
	.param .u64 .ptr .align 1 _Z22attention_score_kernelPfS_S__param_1,
	.param .u64 .ptr .align 1 _Z22attention_score_kernelPfS_S__param_2
)
{
	.reg .pred 	%p<5>;
	.reg .b32 	%r<19>;
	.reg .b32 	%f<53>;
	.reg .b64 	%rd<21>;

	ld.param.u64 	%rd5, [_Z22attention_score_kernelPfS_S__param_0];
	ld.param.u64 	%rd6, [_Z22attention_score_kernelPfS_S__param_1];
	ld.param.u64 	%rd7, [_Z22attention_score_kernelPfS_S__param_2];
	mov.u32 	%r1, %ctaid.y;
	mov.u32 	%r2, %ntid.y;
	mov.u32 	%r3, %tid.y;
	mad.lo.s32 	%r4, %r1, %r2, %r3;
	mov.u32 	%r11, %ctaid.x;
	mov.u32 	%r12, %ntid.x;
	mov.u32 	%r13, %tid.x;
	mad.lo.s32 	%r5, %r11, %r12, %r13;
	setp.gt.u32 	%p1, %r4, 63;
	setp.gt.s32 	%p2, %r5, 63;
	or.pred  	%p3, %p1, %p2;
	@%p3 bra 	$L__BB0_4;
	shl.b32 	%r17, %r5, 6;
	mul.wide.u32 	%rd8, %r2, %r1;
	cvt.u64.u32 	%rd9, %r3;
	add.s64 	%rd10, %rd8, %rd9;
	shl.b64 	%rd11, %rd10, 8;
	cvta.to.global.u64 	%rd12, %rd5;
	add.s64 	%rd13, %rd11, %rd12;
	add.s64 	%rd20, %rd13, 32;
	cvta.to.global.u64 	%rd14, %rd6;
	add.s64 	%rd2, %rd14, 32;
	mov.f32 	%f52, 0f00000000;
	mov.b32 	%r18, 0;
$L__BB0_2:
	mul.wide.s32 	%rd15, %r17, 4;
	add.s64 	%rd16, %rd2, %rd15;
	ld.global.f32 	%f4, [%rd20+-32];
	ld.global.f32 	%f5, [%rd16+-32];
	fma.rn.f32 	%f6, %f4, %f5, %f52;
	ld.global.f32 	%f7, [%rd20+-28];
	ld.global.f32 	%f8, [%rd16+-28];
	fma.rn.f32 	%f9, %f7, %f8, %f6;
	ld.global.f32 	%f10, [%rd20+-24];
	ld.global.f32 	%f11, [%rd16+-24];
	fma.rn.f32 	%f12, %f10, %f11, %f9;
	ld.global.f32 	%f13, [%rd20+-20];
	ld.global.f32 	%f14, [%rd16+-20];
	fma.rn.f32 	%f15, %f13, %f14, %f12;
	ld.global.f32 	%f16, [%rd20+-16];
	ld.global.f32 	%f17, [%rd16+-16];
	fma.rn.f32 	%f18, %f16, %f17, %f15;
	ld.global.f32 	%f19, [%rd20+-12];
	ld.global.f32 	%f20, [%rd16+-12];
	fma.rn.f32 	%f21, %f19, %f20, %f18;
	ld.global.f32 	%f22, [%rd20+-8];
	ld.global.f32 	%f23, [%rd16+-8];
	fma.rn.f32 	%f24, %f22, %f23, %f21;
	ld.global.f32 	%f25, [%rd20+-4];
	ld.global.f32 	%f26, [%rd16+-4];
	fma.rn.f32 	%f27, %f25, %f26, %f24;
	ld.global.f32 	%f28, [%rd20];
	ld.global.f32 	%f29, [%rd16];
	fma.rn.f32 	%f30, %f28, %f29, %f27;
	ld.global.f32 	%f31, [%rd20+4];
	ld.global.f32 	%f32, [%rd16+4];
	fma.rn.f32 	%f33, %f31, %f32, %f30;
	ld.global.f32 	%f34, [%rd20+8];
	ld.global.f32 	%f35, [%rd16+8];
	fma.rn.f32 	%f36, %f34, %f35, %f33;
	ld.global.f32 	%f37, [%rd20+12];
	ld.global.f32 	%f38, [%rd16+12];
	fma.rn.f32 	%f39, %f37, %f38, %f36;
	ld.global.f32 	%f40, [%rd20+16];
	ld.global.f32 	%f41, [%rd16+16];
	fma.rn.f32 	%f42, %f40, %f41, %f39;
	ld.global.f32 	%f43, [%rd20+20];
	ld.global.f32 	%f44, [%rd16+20];
	fma.rn.f32 	%f45, %f43, %f44, %f42;
	ld.global.f32 	%f46, [%rd20+24];
	ld.global.f32 	%f47, [%rd16+24];
	fma.rn.f32 	%f48, %f46, %f47, %f45;
	ld.global.f32 	%f49, [%rd20+28];
	ld.global.f32 	%f50, [%rd16+28];
	fma.rn.f32 	%f52, %f49, %f50, %f48;
	add.s32 	%r18, %r18, 16;
	add.s64 	%rd20, %rd20, 64;
	add.s32 	%r17, %r17, 16;
	setp.ne.s32 	%p4, %r18, 64;
	@%p4 bra 	$L__BB0_2;
	mul.f32 	%f51, %f52, 0f3E000000;
	shl.b32 	%r15, %r4, 6;
	add.s32 	%r16, %r15, %r5;
	cvta.to.global.u64 	%rd17, %rd7;
	mul.wide.s32 	%rd18, %r16, 4;
	add.s64 	%rd19, %rd17, %rd18;
	st.global.f32 	[%rd19], %f51;
$L__BB0_4:
	ret;

}


// ===== COMPILED SASS (sm_100) =====

	.target	sm_100

	.elftype	@"ET_EXEC"


//--------------------- .note.nv.tkinfo           --------------------------
	.section	.note.nv.tkinfo,"",@"SHT_NOTE"
	.sectionflags	@"SHF_NOTE_NV_TKINFO"
	.tkinfo
        /*0018*/ 	.word	0x00000002
        /*0030*/ 	.string	""
        /*0030*/ 	.string	"ptxas"
        /*0030*/ 	.string	"Cuda compilation tools, release 13.0, V13.0.88"
        /*0030*/ 	.string	"Build cuda_13.0.r13.0/compiler.36424714_0"
        /*0030*/ 	.string	"-arch sm_100 -m 64 "



//--------------------- .note.nv.cuinfo           --------------------------
	.section	.note.nv.cuinfo,"",@"SHT_NOTE"
	.sectionflags	@"SHF_NOTE_NV_CUINFO"
        /*0018*/ 	.short	0x0002
        /*001a*/ 	.short	0x0064
        /*001c*/ 	.short	0x0082
	.zero		2


//--------------------- .nv.info                  --------------------------
	.section	.nv.info,"",@"SHT_CUDA_INFO"
	.align	4


	//----- nvinfo : EIATTR_REGCOUNT
	.align		4
        /*0000*/ 	.byte	0x04, 0x2f
        /*0002*/ 	.short	(.L_1 - .L_0)
	.align		4
.L_0:
        /*0004*/ 	.word	index@(_Z22attention_score_kernelPfS_S_)
        /*0008*/ 	.word	0x00000020


	//----- nvinfo : EIATTR_FRAME_SIZE
	.align		4
.L_1:
        /*000c*/ 	.byte	0x04, 0x11
        /*000e*/ 	.short	(.L_3 - .L_2)
	.align		4
.L_2:
        /*0010*/ 	.word	index@(_Z22attention_score_kernelPfS_S_)
        /*0014*/ 	.word	0x00000000


	//----- nvinfo : EIATTR_MIN_STACK_SIZE
	.align		4
.L_3:
        /*0018*/ 	.byte	0x04, 0x12
        /*001a*/ 	.short	(.L_5 - .L_4)
	.align		4
.L_4:
        /*001c*/ 	.word	index@(_Z22attention_score_kernelPfS_S_)
        /*0020*/ 	.word	0x00000000
.L_5:


//--------------------- .nv.compat                --------------------------
	.section	.nv.compat,"",@"SHT_CUDA_COMPAT_INFO"
	.align	4
        /*0000*/ 	.byte	0x02, 0x09, 0x00, 0x00, 0x02, 0x02, 0x01, 0x00, 0x02, 0x05, 0x05, 0x00, 0x03, 0x07, 0x01, 0x01
        /*0010*/ 	.byte	0x02, 0x03, 0x00, 0x00, 0x02, 0x06, 0x01, 0x00, 0x04, 0x0b, 0x08, 0x00, 0x09, 0x00, 0x00, 0x00
        /*0020*/ 	.byte	0x00, 0x00, 0x00, 0x00


//--------------------- .nv.info._Z22attention_score_kernelPfS_S_ --------------------------
	.section	.nv.info._Z22attention_score_kernelPfS_S_,"",@"SHT_CUDA_INFO"
	.sectionflags	@""
	.align	4


	//----- nvinfo : EIATTR_CUDA_API_VERSION
	.align		4
        /*0000*/ 	.byte	0x04, 0x37
        /*0002*/ 	.short	(.L_7 - .L_6)
.L_6:
        /*0004*/ 	.word	0x00000082


	//----- nvinfo : EIATTR_KPARAM_INFO
	.align		4
.L_7:
        /*0008*/ 	.byte	0x04, 0x17
        /*000a*/ 	.short	(.L_9 - .L_8)
.L_8:
        /*000c*/ 	.word	0x00000000
        /*0010*/ 	.short	0x0002
        /*0012*/ 	.short	0x0010
        /*0014*/ 	.byte	0x00, 0xf5, 0x21, 0x00


	//----- nvinfo : EIATTR_KPARAM_INFO
	.align		4
.L_9:
        /*0018*/ 	.byte	0x04, 0x17
        /*001a*/ 	.short	(.L_11 - .L_10)
.L_10:
        /*001c*/ 	.word	0x00000000
        /*0020*/ 	.short	0x0001
        /*0022*/ 	.short	0x0008
        /*0024*/ 	.byte	0x00, 0xf5, 0x21, 0x00


	//----- nvinfo : EIATTR_KPARAM_INFO
	.align		4
.L_11:
        /*0028*/ 	.byte	0x04, 0x17
        /*002a*/ 	.short	(.L_13 - .L_12)
.L_12:
        /*002c*/ 	.word	0x00000000
        /*0030*/ 	.short	0x0000
        /*0032*/ 	.short	0x0000
        /*0034*/ 	.byte	0x00, 0xf5, 0x21, 0x00


	//----- nvinfo : EIATTR_SPARSE_MMA_MASK
	.align		4
.L_13:
        /*0038*/ 	.byte	0x03, 0x50
        /*003a*/ 	.short	0x0000


	//----- nvinfo : EIATTR_MAXREG_COUNT
	.align		4
        /*003c*/ 	.byte	0x03, 0x1b
        /*003e*/ 	.short	0x00ff


	//----- nvinfo : EIATTR_MERCURY_ISA_VERSION
	.align		4
        /*0040*/ 	.byte	0x03, 0x5f
        /*0042*/ 	.short	0x0101


	//----- nvinfo : EIATTR_VRC_CTA_INIT_COUNT
	.align		4
        /*0044*/ 	.byte	0x02, 0x4a
	.zero		1
	.zero		1


	//----- nvinfo : EIATTR_EXIT_INSTR_OFFSETS
	.align		4
        /*0048*/ 	.byte	0x04, 0x1c
        /*004a*/ 	.short	(.L_15 - .L_14)


	//   ....[0]....
.L_14:
        /*004c*/ 	.word	0x000000b0


	//   ....[1]....
        /*0050*/ 	.word	0x00000e30


	//----- nvinfo : EIATTR_CBANK_PARAM_SIZE
	.align		4
.L_15:
        /*0054*/ 	.byte	0x03, 0x19
        /*0056*/ 	.short	0x0018


	//----- nvinfo : EIATTR_PARAM_CBANK
	.align		4
        /*0058*/ 	.byte	0x04, 0x0a
        /*005a*/ 	.short	(.L_17 - .L_16)
	.align		4
.L_16:
        /*005c*/ 	.word	index@(.nv.constant0._Z22attention_score_kernelPfS_S_)
        /*0060*/ 	.short	0x0380
        /*0062*/ 	.short	0x0018


	//----- nvinfo : EIATTR_SW_WAR
	.align		4
.L_17:
        /*0064*/ 	.byte	0x04, 0x36
        /*0066*/ 	.short	(.L_19 - .L_18)
.L_18:
        /*0068*/ 	.word	0x00000008
.L_19:


//--------------------- .nv.callgraph             --------------------------
	.section	.nv.callgraph,"",@"SHT_CUDA_CALLGRAPH"
	.align	4
	.sectionentsize	8
	.align		4
        /*0000*/ 	.word	0x00000000
	.align		4
        /*0004*/ 	.word	0xffffffff
	.align		4
        /*0008*/ 	.word	0x00000000
	.align		4
        /*000c*/ 	.word	0xfffffffe
	.align		4
        /*0010*/ 	.word	0x00000000
	.align		4
        /*0014*/ 	.word	0xfffffffd
	.align		4
        /*0018*/ 	.word	0x00000000
	.align		4
        /*001c*/ 	.word	0xfffffffc


//--------------------- .text._Z22attention_score_kernelPfS_S_ --------------------------
	.section	.text._Z22attention_score_kernelPfS_S_,"ax",@progbits
	.align	128
        .global         _Z22attention_score_kernelPfS_S_
        .type           _Z22attention_score_kernelPfS_S_,@function
        .size           _Z22attention_score_kernelPfS_S_,(.L_x_1 - _Z22attention_score_kernelPfS_S_)
        .other          _Z22attention_score_kernelPfS_S_,@"STO_CUDA_ENTRY STV_DEFAULT"
_Z22attention_score_kernelPfS_S_:
.text._Z22attention_score_kernelPfS_S_:
[----:B------:R-:W-:Y:S01]  /*0000*/  LDC R1, c[0x0][0x37c] ;  /* 0x0000df00ff017b82 */ /* 0x000fe20000000800 */
[----:B------:R-:W0:Y:S07]  /*0010*/  S2R R3, SR_TID.X ;  /* 0x0000000000037919 */ /* 0x000e2e0000002100 */
[----:B------:R-:W1:Y:S01]  /*0020*/  LDC R7, c[0x0][0x364] ;  /* 0x0000d900ff077b82 */ /* 0x000e620000000800 */
[----:B------:R-:W1:Y:S07]  /*0030*/  S2R R2, SR_TID.Y ;  /* 0x0000000000027919 */ /* 0x000e6e0000002200 */
[----:B------:R-:W0:Y:S08]  /*0040*/  S2UR UR4, SR_CTAID.X ;  /* 0x00000000000479c3 */ /* 0x000e300000002500 */
[----:B------:R-:W0:Y:S08]  /*0050*/  LDC R8, c[0x0][0x360] ;  /* 0x0000d800ff087b82 */ /* 0x000e300000000800 */
[----:B------:R-:W1:Y:S01]  /*0060*/  S2UR UR8, SR_CTAID.Y ;  /* 0x00000000000879c3 */ /* 0x000e620000002600 */
[----:B0-----:R-:W-:-:S05]  /*0070*/  IMAD R8, R8, UR4, R3 ;  /* 0x0000000408087c24 */ /* 0x001fca000f8e0203 */
[----:B------:R-:W-:Y:S01]  /*0080*/  ISETP.GT.AND P0, PT, R8, 0x3f, PT ;  /* 0x0000003f0800780c */ /* 0x000fe20003f04270 */
[----:B-1----:R-:W-:-:S05]  /*0090*/  IMAD R9, R7, UR8, R2 ;  /* 0x0000000807097c24 */ /* 0x002fca000f8e0202 */
[----:B------:R-:W-:-:S13]  /*00a0*/  ISETP.GT.U32.OR P0, PT, R9, 0x3f, P0 ;  /* 0x0000003f0900780c */ /* 0x000fda0000704470 */
[----:B------:R-:W-:Y:S05]  /*00b0*/  @P0 EXIT ;  /* 0x000000000000094d */ /* 0x000fea0003800000 */
[----:B------:R-:W0:Y:S01]  /*00c0*/  LDCU.128 UR12, c[0x0][0x380] ;  /* 0x00007000ff0c77ac */ /* 0x000e220008000c00 */
[----:B------:R-:W-:Y:S01]  /*00d0*/  HFMA2 R3, -RZ, RZ, 0, 0 ;  /* 0x00000000ff037431 */ /* 0x000fe200000001ff */
[----:B------:R-:W-:Y:S01]  /*00e0*/  SHF.L.U32 R11, R8, 0x6, RZ ;  /* 0x00000006080b7819 */ /* 0x000fe200000006ff */
[----:B------:R-:W1:Y:S01]  /*00f0*/  LDCU.64 UR6, c[0x0][0x358] ;  /* 0x00006b00ff0677ac */ /* 0x000e620008000a00 */
[----:B------:R-:W-:Y:S01]  /*0100*/  IMAD.WIDE.U32 R6, R7, UR8, R2 ;  /* 0x0000000807067c25 */ /* 0x000fe2000f8e0002 */
[----:B0-----:R-:W-:Y:S02]  /*0110*/  UIADD3 UR4, UP0, UPT, UR14, 0x20, URZ ;  /* 0x000000200e047890 */ /* 0x001fe4000ff1e0ff */
[C---:B------:R-:W-:Y:S02]  /*0120*/  LEA R2, P0, R6.reuse, UR12, 0x8 ;  /* 0x0000000c06027c11 */ /* 0x040fe4000f8040ff */
[----:B------:R-:W-:Y:S02]  /*0130*/  UIADD3.X UR5, UPT, UPT, URZ, UR15, URZ, UP0, !UPT ;  /* 0x0000000fff057290 */ /* 0x000fe400087fe4ff */
[----:B------:R-:W-:-:S02]  /*0140*/  LEA.HI.X R3, R6, UR13, R7, 0x8, P0 ;  /* 0x0000000d06037c11 */ /* 0x000fc400080f4407 */
[----:B------:R-:W-:Y:S02]  /*0150*/  MOV R4, UR4 ;  /* 0x0000000400047c02 */ /* 0x000fe40008000f00 */
[----:B------:R-:W-:Y:S01]  /*0160*/  MOV R5, UR5 ;  /* 0x0000000500057c02 */ /* 0x000fe20008000f00 */
[----:B-1----:R-:W2:Y:S02]  /*0170*/  LDG.E R0, desc[UR6][R2.64] ;  /* 0x0000000602007981 */ /* 0x002ea4000c1e1900 */
[----:B------:R-:W-:Y:S02]  /*0180*/  IMAD.WIDE R16, R11, 0x4, R4 ;  /* 0x000000040b107825 */ /* 0x000fe400078e0204 */
[----:B------:R-:W3:Y:S04]  /*0190*/  LDG.E R19, desc[UR6][R2.64+0x4] ;  /* 0x0000040602137981 */ /* 0x000ee8000c1e1900 */
[----:B------:R-:W2:Y:S04]  /*01a0*/  LDG.E R15, desc[UR6][R16.64+-0x20] ;  /* 0xffffe006100f7981 */ /* 0x000ea8000c1e1900 */
[----:B------:R-:W3:Y:S04]  /*01b0*/  LDG.E R14, desc[UR6][R16.64+-0x1c] ;  /* 0xffffe406100e7981 */ /* 0x000ee8000c1e1900 */
[----:B------:R-:W4:Y:S04]  /*01c0*/  LDG.E R21, desc[UR6][R2.64+0x8] ;  /* 0x0000080602157981 */ /* 0x000f28000c1e1900 */
[----:B------:R-:W4:Y:S04]  /*01d0*/  LDG.E R18, desc[UR6][R16.64+-0x18] ;  /* 0xffffe80610127981 */ /* 0x000f28000c1e1900 */
[----:B------:R-:W5:Y:S04]  /*01e0*/  LDG.E R6, desc[UR6][R2.64+0xc] ;  /* 0x00000c0602067981 */ /* 0x000f68000c1e1900 */
        /* <DEDUP_REMOVED lines=9> */
[----:B------:R-:W5:Y:S01]  /*0280*/  LDG.E R22, desc[UR6][R16.64+0x4] ;  /* 0x0000040610167981 */ /* 0x000f62000c1e1900 */
[----:B--2---:R-:W-:-:S03]  /*0290*/  FFMA R0, R0, R15, RZ ;  /* 0x0000000f00007223 */ /* 0x004fc600000000ff */
[----:B------:R-:W2:Y:S01]  /*02a0*/  LDG.E R15, desc[UR6][R16.64] ;  /* 0x00000006100f7981 */ /* 0x000ea2000c1e1900 */
[----:B---3--:R-:W-:-:S03]  /*02b0*/  FFMA R0, R19, R14, R0 ;  /* 0x0000000e13007223 */ /* 0x008fc60000000000 */
[----:B------:R-:W2:Y:S01]  /*02c0*/  LDG.E R14, desc[UR6][R2.64+0x20] ;  /* 0x00002006020e7981 */ /* 0x000ea2000c1e1900 */
[----:B----4-:R-:W-:-:S03]  /*02d0*/  FFMA R19, R21, R18, R0 ;  /* 0x0000001215137223 */ /* 0x010fc60000000000 */
[----:B------:R-:W3:Y:S04]  /*02e0*/  LDG.E R21, desc[UR6][R2.64+0x24] ;  /* 0x0000240602157981 */ /* 0x000ee8000c1e1900 */
[----:B------:R-:W4:Y:S01]  /*02f0*/  LDG.E R18, desc[UR6][R2.64+0x2c] ;  /* 0x00002c0602127981 */ /* 0x000f22000c1e1900 */
[----:B-----5:R-:W-:-:S03]  /*0300*/  FFMA R29, R6, R7, R19 ;  /* 0x00000007061d7223 */ /* 0x020fc60000000013 */
[----:B------:R-:W5:Y:S04]  /*0310*/  LDG.E R6, desc[UR6][R2.64+0x28] ;  /* 0x0000280602067981 */ /* 0x000f68000c1e1900 */
[----:B------:R-:W5:Y:S04]  /*0320*/  LDG.E R7, desc[UR6][R16.64+0x8] ;  /* 0x0000080610077981 */ /* 0x000f68000c1e1900 */
[----:B------:R-:W4:Y:S01]  /*0330*/  LDG.E R19, desc[UR6][R16.64+0xc] ;  /* 0x00000c0610137981 */ /* 0x000f22000c1e1900 */
[----:B------:R-:W-:-:S03]  /*0340*/  FFMA R24, R24, R27, R29 ;  /* 0x0000001b18187223 */ /* 0x000fc6000000001d */
[----:B------:R-:W4:Y:S04]  /*0350*/  LDG.E R0, desc[UR6][R2.64+0x30] ;  /* 0x0000300602007981 */ /* 0x000f28000c1e1900 */
[----:B------:R-:W4:Y:S01]  /*0360*/  LDG.E R27, desc[UR6][R16.64+0x10] ;  /* 0x00001006101b7981 */ /* 0x000f22000c1e1900 */
[----:B------:R-:W-:-:S03]  /*0370*/  FFMA R25, R25, R12, R24 ;  /* 0x0000000c19197223 */ /* 0x000fc60000000018 */
[----:B------:R-:W4:Y:S04]  /*0380*/  LDG.E R12, desc[UR6][R2.64+0x34] ;  /* 0x00003406020c7981 */ /* 0x000f28000c1e1900 */
[----:B------:R-:W4:Y:S01]  /*0390*/  LDG.E R29, desc[UR6][R16.64+0x14] ;  /* 0x00001406101d7981 */ /* 0x000f22000c1e1900 */
[----:B------:R-:W-:-:S03]  /*03a0*/  FFMA R25, R10, R13, R25 ;  /* 0x0000000d0a197223 */ /* 0x000fc60000000019 */
[----:B------:R-:W4:Y:S04]  /*03b0*/  LDG.E R10, desc[UR6][R2.64+0x38] ;  /* 0x00003806020a7981 */ /* 0x000f28000c1e1900 */
[----:B------:R-:W4:Y:S01]  /*03c0*/  LDG.E R13, desc[UR6][R16.64+0x18] ;  /* 0x00001806100d7981 */ /* 0x000f22000c1e1900 */
[----:B------:R-:W-:Y:S01]  /*03d0*/  FFMA R23, R20, R23, R25 ;  /* 0x0000001714177223 */ /* 0x000fe20000000019 */
[----:B------:R-:W-:Y:S02]  /*03e0*/  IADD3 R25, PT, PT, R11, 0x10, RZ ;  /* 0x000000100b197810 */ /* 0x000fe40007ffe0ff */
[----:B------:R-:W4:Y:S04]  /*03f0*/  LDG.E R20, desc[UR6][R16.64+0x1c] ;  /* 0x00001c0610147981 */ /* 0x000f28000c1e1900 */
[----:B------:R-:W4:Y:S01]  /*0400*/  LDG.E R16, desc[UR6][R2.64+0x4c] ;  /* 0x00004c0602107981 */ /* 0x000f22000c1e1900 */
[----:B--2---:R-:W-:Y:S01]  /*0410*/  FFMA R24, R14, R15, R23 ;  /* 0x0000000f0e187223 */ /* 0x004fe20000000017 */
[----:B------:R-:W-:-:S02]  /*0420*/  IMAD.WIDE R14, R25, 0x4, R4 ;  /* 0x00000004190e7825 */ /* 0x000fc400078e0204 */
[----:B------:R-:W2:Y:S04]  /*0430*/  LDG.E R23, desc[UR6][R2.64+0x3c] ;  /* 0x00003c0602177981 */ /* 0x000ea8000c1e1900 */
[----:B------:R-:W2:Y:S01]  /*0440*/  LDG.E R25, desc[UR6][R14.64+-0x20] ;  /* 0xffffe0060e197981 */ /* 0x000ea2000c1e1900 */
[----:B---3--:R-:W-:-:S03]  /*0450*/  FFMA R21, R21, R22, R24 ;  /* 0x0000001615157223 */ /* 0x008fc60000000018 */
[----:B------:R-:W3:Y:S04]  /*0460*/  LDG.E R22, desc[UR6][R2.64+0x40] ;  /* 0x0000400602167981 */ /* 0x000ee8000c1e1900 */
[----:B------:R-:W3:Y:S01]  /*0470*/  LDG.E R17, desc[UR6][R14.64+-0x10] ;  /* 0xfffff0060e117981 */ /* 0x000ee2000c1e1900 */
[----:B-----5:R-:W-:-:S03]  /*0480*/  FFMA R21, R6, R7, R21 ;  /* 0x0000000706157223 */ /* 0x020fc60000000015 */
[----:B------:R-:W5:Y:S04]  /*0490*/  LDG.E R6, desc[UR6][R2.64+0x44] ;  /* 0x0000440602067981 */ /* 0x000f68000c1e1900 */
[----:B------:R-:W5:Y:S01]  /*04a0*/  LDG.E R7, desc[UR6][R14.64+-0x1c] ;  /* 0xffffe4060e077981 */ /* 0x000f62000c1e1900 */
[----:B----4-:R-:W-:-:S03]  /*04b0*/  FFMA R24, R18, R19, R21 ;  /* 0x0000001312187223 */ /* 0x010fc60000000015 */
[----:B------:R-:W4:Y:S04]  /*04c0*/  LDG.E R18, desc[UR6][R2.64+0x48] ;  /* 0x0000480602127981 */ /* 0x000f28000c1e1900 */
[----:B------:R-:W4:Y:S04]  /*04d0*/  LDG.E R21, desc[UR6][R14.64+-0x18] ;  /* 0xffffe8060e157981 */ /* 0x000f28000c1e1900 */
[----:B------:R-:W4:Y:S01]  /*04e0*/  LDG.E R19, desc[UR6][R14.64+-0x14] ;  /* 0xffffec060e137981 */ /* 0x000f22000c1e1900 */
[----:B------:R-:W-:-:S03]  /*04f0*/  FFMA R27, R0, R27, R24 ;  /* 0x0000001b001b7223 */ /* 0x000fc60000000018 */
[----:B------:R-:W4:Y:S01]  /*0500*/  LDG.E R0, desc[UR6][R2.64+0x50] ;  /* 0x0000500602007981 */ /* 0x000f22000c1e1900 */
[----:B------:R-:W-:-:S03]  /*0510*/  FFMA R27, R12, R29, R27 ;  /* 0x0000001d0c1b7223 */ /* 0x000fc6000000001b */
[----:B------:R-:W4:Y:S01]  /*0520*/  LDG.E R12, desc[UR6][R2.64+0x54] ;  /* 0x00005406020c7981 */ /* 0x000f22000c1e1900 */
[----:B------:R-:W-:-:S03]  /*0530*/  FFMA R24, R10, R13, R27 ;  /* 0x0000000d0a187223 */ /* 0x000fc6000000001b */
[----:B------:R-:W4:Y:S04]  /*0540*/  LDG.E R27, desc[UR6][R14.64+-0xc] ;  /* 0xfffff4060e1b7981 */ /* 0x000f28000c1e1900 */
[----:B------:R-:W4:Y:S04]  /*0550*/  LDG.E R10, desc[UR6][R2.64+0x58] ;  /* 0x00005806020a7981 */ /* 0x000f28000c1e1900 */
[----:B------:R-:W4:Y:S01]  /*0560*/  LDG.E R13, desc[UR6][R14.64+-0x8] ;  /* 0xfffff8060e0d7981 */ /* 0x000f22000c1e1900 */
[----:B--2---:R-:W-:-:S03]  /*0570*/  FFMA R23, R23, R20, R24 ;  /* 0x0000001417177223 */ /* 0x004fc60000000018 */
[----:B------:R-:W2:Y:S01]  /*0580*/  LDG.E R20, desc[UR6][R2.64+0x5c] ;  /* 0x00005c0602147981 */ /* 0x000ea2000c1e1900 */
[----:B---3--:R-:W-:-:S03]  /*0590*/  FFMA R23, R22, R25, R23 ;  /* 0x0000001916177223 */ /* 0x008fc60000000017 */
[----:B------:R-:W2:Y:S04]  /*05a0*/  LDG.E R25, desc[UR6][R14.64+-0x4] ;  /* 0xfffffc060e197981 */ /* 0x000ea8000c1e1900 */
[----:B------:R-:W3:Y:S01]  /*05b0*/  LDG.E R22, desc[UR6][R2.64+0x64] ;  /* 0x0000640602167981 */ /* 0x000ee2000c1e1900 */
[----:B-----5:R-:W-:-:S03]  /*05c0*/  FFMA R23, R6, R7, R23 ;  /* 0x0000000706177223 */ /* 0x020fc60000000017 */
[----:B------:R-:W5:Y:S04]  /*05d0*/  LDG.E R6, desc[UR6][R2.64+0x60] ;  /* 0x0000600602067981 */ /* 0x000f68000c1e1900 */
[----:B------:R-:W5:Y:S01]  /*05e0*/  LDG.E R7, desc[UR6][R14.64] ;  /* 0x000000060e077981 */ /* 0x000f62000c1e1900 */
[----:B----4-:R-:W-:-:S03]  /*05f0*/  FFMA R21, R18, R21, R23 ;  /* 0x0000001512157223 */ /* 0x010fc60000000017 */
[----:B------:R-:W3:Y:S01]  /*0600*/  LDG.E R23, desc[UR6][R14.64+0x4] ;  /* 0x000004060e177981 */ /* 0x000ee2000c1e1900 */
[----:B------:R-:W-:-:S03]  /*0610*/  FFMA R29, R16, R19, R21 ;  /* 0x00000013101d7223 */ /* 0x000fc60000000015 */
[----:B------:R-:W4:Y:S04]  /*0620*/  LDG.E R18, desc[UR6][R2.64+0x68] ;  /* 0x0000680602127981 */ /* 0x000f28000c1e1900 */
[----:B------:R-:W4:Y:S04]  /*0630*/  LDG.E R21, desc[UR6][R14.64+0x8] ;  /* 0x000008060e157981 */ /* 0x000f28000c1e1900 */
[----:B------:R-:W4:Y:S04]  /*0640*/  LDG.E R16, desc[UR6][R2.64+0x6c] ;  /* 0x00006c0602107981 */ /* 0x000f28000c1e1900 */
[----:B------:R-:W4:Y:S01]  /*0650*/  LDG.E R19, desc[UR6][R14.64+0xc] ;  /* 0x00000c060e137981 */ /* 0x000f22000c1e1900 */
[----:B------:R-:W-:-:S03]  /*0660*/  FFMA R17, R0, R17, R29 ;  /* 0x0000001100117223 */ /* 0x000fc6000000001d */
[----:B------:R-:W4:Y:S01]  /*0670*/  LDG.E R0, desc[UR6][R2.64+0x70] ;  /* 0x0000700602007981 */ /* 0x000f22000c1e1900 */
[----:B------:R-:W-:-:S03]  /*0680*/  FFMA R27, R12, R27, R17 ;  /* 0x0000001b0c1b7223 */ /* 0x000fc60000000011 */
[----:B------:R-:W4:Y:S04]  /*0690*/  LDG.E R17, desc[UR6][R14.64+0x10] ;  /* 0x000010060e117981 */ /* 0x000f28000c1e1900 */
[----:B------:R-:W4:Y:S04]  /*06a0*/  LDG.E R12, desc[UR6][R2.64+0x74] ;  /* 0x00007406020c7981 */ /* 0x000f28000c1e1900 */
[----:B------:R-:W4:Y:S01]  /*06b0*/  LDG.E R29, desc[UR6][R14.64+0x14] ;  /* 0x000014060e1d7981 */ /* 0x000f22000c1e1900 */
[----:B------:R-:W-:-:S03]  /*06c0*/  FFMA R27, R10, R13, R27 ;  /* 0x0000000d0a1b7223 */ /* 0x000fc6000000001b */
[----:B------:R-:W4:Y:S04]  /*06d0*/  LDG.E R10, desc[UR6][R2.64+0x78] ;  /* 0x00007806020a7981 */ /* 0x000f28000c1e1900 */
[----:B------:R-:W4:Y:S01]  /*06e0*/  LDG.E R13, desc[UR6][R14.64+0x18] ;  /* 0x000018060e0d7981 */ /* 0x000f22000c1e1900 */
[----:B------:R-:W-:Y:S01]  /*06f0*/  IADD3 R24, PT, PT, R11, 0x20, RZ ;  /* 0x000000200b187810 */ /* 0x000fe20007ffe0ff */
[----:B--2---:R-:W-:Y:S02]  /*0700*/  FFMA R25, R20, R25, R27 ;  /* 0x0000001914197223 */ /* 0x004fe4000000001b */
[----:B------:R-:W2:Y:S04]  /*0710*/  LDG.E R20, desc[UR6][R14.64+0x1c] ;  /* 0x00001c060e147981 */ /* 0x000ea8000c1e1900 */
[----:B------:R-:W2:Y:S01]  /*0720*/  LDG.E R14, desc[UR6][R2.64+0x8c] ;  /* 0x00008c06020e7981 */ /* 0x000ea2000c1e1900 */
[----:B-----5:R-:W-:Y:S01]  /*0730*/  FFMA R27, R6, R7, R25 ;  /* 0x00000007061b7223 */ /* 0x020fe20000000019 */
[----:B------:R-:W-:-:S02]  /*0740*/  IMAD.WIDE R6, R24, 0x4, R4 ;  /* 0x0000000418067825 */ /* 0x000fc400078e0204 */
[----:B------:R-:W2:Y:S02]  /*0750*/  LDG.E R25, desc[UR6][R2.64+0x7c] ;  /* 0x00007c0602197981 */ /* 0x000ea4000c1e1900 */
[----:B---3--:R-:W-:Y:S02]  /*0760*/  FFMA R23, R22, R23, R27 ;  /* 0x0000001716177223 */ /* 0x008fe4000000001b */
[----:B------:R-:W3:Y:S04]  /*0770*/  LDG.E R22, desc[UR6][R2.64+0x80] ;  /* 0x0000800602167981 */ /* 0x000ee8000c1e1900 */
[----:B------:R-:W3:Y:S01]  /*0780*/  LDG.E R27, desc[UR6][R6.64+-0x20] ;  /* 0xffffe006061b7981 */ /* 0x000ee2000c1e1900 */
[----:B----4-:R-:W-:-:S03]  /*0790*/  FFMA R21, R18, R21, R23 ;  /* 0x0000001512157223 */ /* 0x010fc60000000017 */
[----:B------:R-:W4:Y:S04]  /*07a0*/  LDG.E R18, desc[UR6][R2.64+0x84] ;  /* 0x0000840602127981 */ /* 0x000f28000c1e1900 */
[----:B------:R-:W4:Y:S01]  /*07b0*/  LDG.E R23, desc[UR6][R6.64+-0x1c] ;  /* 0xffffe40606177981 */ /* 0x000f22000c1e1900 */
[----:B------:R-:W-:-:S03]  /*07c0*/  FFMA R24, R16, R19, R21 ;  /* 0x0000001310187223 */ /* 0x000fc60000000015 */
[----:B------:R-:W5:Y:S04]  /*07d0*/  LDG.E R16, desc[UR6][R2.64+0x88] ;  /* 0x0000880602107981 */ /* 0x000f68000c1e1900 */
[----:B------:R-:W5:Y:S04]  /*07e0*/  LDG.E R21, desc[UR6][R6.64+-0x18] ;  /* 0xffffe80606157981 */ /* 0x000f68000c1e1900 */
[----:B------:R-:W5:Y:S01]  /*07f0*/  LDG.E R19, desc[UR6][R6.64+-0x14] ;  /* 0xffffec0606137981 */ /* 0x000f62000c1e1900 */
[----:B------:R-:W-:-:S03]  /*0800*/  FFMA R17, R0, R17, R24 ;  /* 0x0000001100117223 */ /* 0x000fc60000000018 */
[----:B------:R-:W5:Y:S01]  /*0810*/  LDG.E R0, desc[UR6][R2.64+0x90] ;  /* 0x0000900602007981 */ /* 0x000f62000c1e1900 */
[----:B------:R-:W-:-:S03]  /*0820*/  FFMA R17, R12, R29, R17 ;  /* 0x0000001d0c117223 */ /* 0x000fc60000000011 */
[----:B------:R-:W5:Y:S04]  /*0830*/  LDG.E R15, desc[UR6][R6.64+-0x10] ;  /* 0xfffff006060f7981 */ /* 0x000f68000c1e1900 */
[----:B------:R-:W5:Y:S01]  /*0840*/  LDG.E R12, desc[UR6][R2.64+0x94] ;  /* 0x00009406020c7981 */ /* 0x000f62000c1e1900 */
[----:B------:R-:W-:-:S03]  /*0850*/  FFMA R24, R10, R13, R17 ;  /* 0x0000000d0a187223 */ /* 0x000fc60000000011 */
[----:B------:R-:W5:Y:S04]  /*0860*/  LDG.E R17, desc[UR6][R6.64+-0xc] ;  /* 0xfffff40606117981 */ /* 0x000f68000c1e1900 */
[----:B------:R-:W5:Y:S04]  /*0870*/  LDG.E R10, desc[UR6][R2.64+0x98] ;  /* 0x00009806020a7981 */ /* 0x000f68000c1e1900 */
[----:B------:R-:W5:Y:S01]  /*0880*/  LDG.E R13, desc[UR6][R6.64+-0x8] ;  /* 0xfffff806060d7981 */ /* 0x000f62000c1e1900 */
[----:B--2---:R-:W-:-:S03]  /*0890*/  FFMA R25, R25, R20, R24 ;  /* 0x0000001419197223 */ /* 0x004fc60000000018 */
[----:B------:R-:W2:Y:S04]  /*08a0*/  LDG.E R20, desc[UR6][R6.64+-0x4] ;  /* 0xfffffc0606147981 */ /* 0x000ea8000c1e1900 */
[----:B------:R-:W2:Y:S01]  /*08b0*/  LDG.E R24, desc[UR6][R2.64+0xbc] ;  /* 0x0000bc0602187981 */ /* 0x000ea2000c1e1900 */
[----:B---3--:R-:W-:-:S03]  /*08c0*/  FFMA R27, R22, R27, R25 ;  /* 0x0000001b161b7223 */ /* 0x008fc60000000019 */
[----:B------:R-:W2:Y:S04]  /*08d0*/  LDG.E R25, desc[UR6][R2.64+0x9c] ;  /* 0x00009c0602197981 */ /* 0x000ea8000c1e1900 */
[----:B------:R-:W3:Y:S01]  /*08e0*/  LDG.E R22, desc[UR6][R6.64+0xc] ;  /* 0x00000c0606167981 */ /* 0x000ee2000c1e1900 */
[----:B----4-:R-:W-:-:S03]  /*08f0*/  FFMA R27, R18, R23, R27 ;  /* 0x00000017121b7223 */ /* 0x010fc6000000001b */
[----:B------:R-:W4:Y:S04]  /*0900*/  LDG.E R18, desc[UR6][R2.64+0xa0] ;  /* 0x0000a00602127981 */ /* 0x000f28000c1e1900 */
[----:B------:R-:W4:Y:S01]  /*0910*/  LDG.E R23, desc[UR6][R6.64] ;  /* 0x0000000606177981 */ /* 0x000f22000c1e1900 */
[----:B-----5:R-:W-:-:S03]  /*0920*/  FFMA R27, R16, R21, R27 ;  /* 0x00000015101b7223 */ /* 0x020fc6000000001b */
[----:B------:R-:W5:Y:S04]  /*0930*/  LDG.E R16, desc[UR6][R2.64+0xa4] ;  /* 0x0000a40602107981 */ /* 0x000f68000c1e1900 */
[----:B------:R-:W5:Y:S01]  /*0940*/  LDG.E R21, desc[UR6][R6.64+0x4] ;  /* 0x0000040606157981 */ /* 0x000f62000c1e1900 */
[----:B------:R-:W-:-:S03]  /*0950*/  FFMA R29, R14, R19, R27 ;  /* 0x000000130e1d7223 */ /* 0x000fc6000000001b */
[----:B------:R-:W3:Y:S04]  /*0960*/  LDG.E R27, desc[UR6][R2.64+0xa8] ;  /* 0x0000a806021b7981 */ /* 0x000ee8000c1e1900 */
[----:B------:R-:W3:Y:S04]  /*0970*/  LDG.E R14, desc[UR6][R6.64+0x8] ;  /* 0x00000806060e7981 */ /* 0x000ee8000c1e1900 */
[----:B------:R-:W3:Y:S01]  /*0980*/  LDG.E R19, desc[UR6][R2.64+0xac] ;  /* 0x0000ac0602137981 */ /* 0x000ee2000c1e1900 */
[----:B------:R-:W-:-:S03]  /*0990*/  FFMA R15, R0, R15, R29 ;  /* 0x0000000f000f7223 */ /* 0x000fc6000000001d */
[----:B------:R-:W3:Y:S01]  /*09a0*/  LDG.E R0, desc[UR6][R2.64+0xb0] ;  /* 0x0000b00602007981 */ /* 0x000ee2000c1e1900 */
[----:B------:R-:W-:-:S03]  /*09b0*/  FFMA R17, R12, R17, R15 ;  /* 0x000000110c117223 */ /* 0x000fc6000000000f */
[----:B------:R-:W3:Y:S01]  /*09c0*/  LDG.E R15, desc[UR6][R6.64+0x10] ;  /* 0x00001006060f7981 */ /* 0x000ee2000c1e1900 */
[----:B------:R-:W-:Y:S01]  /*09d0*/  IADD3 R29, PT, PT, R11, 0x30, RZ ;  /* 0x000000300b1d7810 */ /* 0x000fe20007ffe0ff */
[----:B------:R-:W-:Y:S02]  /*09e0*/  FFMA R26, R10, R13, R17 ;  /* 0x0000000d0a1a7223 */ /* 0x000fe40000000011 */
[----:B------:R-:W3:Y:S04]  /*09f0*/  LDG.E R10, desc[UR6][R2.64+0xb4] ;  /* 0x0000b406020a7981 */ /* 0x000ee8000c1e1900 */
[----:B------:R-:W3:Y:S01]  /*0a00*/  LDG.E R11, desc[UR6][R6.64+0x14] ;  /* 0x00001406060b7981 */ /* 0x000ee2000c1e1900 */
[----:B------:R-:W-:-:S03]  /*0a10*/  IMAD.WIDE R4, R29, 0x4, R4 ;  /* 0x000000041d047825 */ /* 0x000fc600078e0204 */
[----:B------:R-:W3:Y:S04]  /*0a20*/  LDG.E R13, desc[UR6][R2.64+0xb8] ;  /* 0x0000b806020d7981 */ /* 0x000ee8000c1e1900 */
[----:B------:R-:W3:Y:S04]  /*0a30*/  LDG.E R12, desc[UR6][R6.64+0x18] ;  /* 0x00001806060c7981 */ /* 0x000ee8000c1e1900 */
[----:B------:R-:W3:Y:S04]  /*0a40*/  LDG.E R17, desc[UR6][R6.64+0x1c] ;  /* 0x00001c0606117981 */ /* 0x000ee8000c1e1900 */
[----:B------:R-:W3:Y:S04]  /*0a50*/  LDG.E R7, desc[UR6][R2.64+0xcc] ;  /* 0x0000cc0602077981 */ /* 0x000ee8000c1e1900 */
[----:B------:R-:W3:Y:S01]  /*0a60*/  LDG.E R6, desc[UR6][R4.64+-0x14] ;  /* 0xffffec0604067981 */ /* 0x000ee2000c1e1900 */
[----:B--2---:R-:W-:-:S03]  /*0a70*/  FFMA R29, R25, R20, R26 ;  /* 0x00000014191d7223 */ /* 0x004fc6000000001a */
[----:B------:R-:W2:Y:S04]  /*0a80*/  LDG.E R25, desc[UR6][R2.64+0xc0] ;  /* 0x0000c00602197981 */ /* 0x000ea8000c1e1900 */
[----:B------:R-:W2:Y:S01]  /*0a90*/  LDG.E R20, desc[UR6][R4.64+-0x20] ;  /* 0xffffe00604147981 */ /* 0x000ea2000c1e1900 */
[----:B----4-:R-:W-:-:S03]  /*0aa0*/  FFMA R29, R18, R23, R29 ;  /* 0x00000017121d7223 */ /* 0x010fc6000000001d */
[----:B------:R-:W4:Y:S04]  /*0ab0*/  LDG.E R23, desc[UR6][R2.64+0xc4] ;  /* 0x0000c40602177981 */ /* 0x000f28000c1e1900 */
[----:B------:R-:W4:Y:S01]  /*0ac0*/  LDG.E R18, desc[UR6][R4.64+-0x1c] ;  /* 0xffffe40604127981 */ /* 0x000f22000c1e1900 */
[----:B-----5:R-:W-:-:S03]  /*0ad0*/  FFMA R26, R16, R21, R29 ;  /* 0x00000015101a7223 */ /* 0x020fc6000000001d */
[----:B------:R-:W5:Y:S04]  /*0ae0*/  LDG.E R16, desc[UR6][R2.64+0xc8] ;  /* 0x0000c80602107981 */ /* 0x000f68000c1e1900 */
[----:B------:R-:W5:Y:S01]  /*0af0*/  LDG.E R21, desc[UR6][R4.64+-0x18] ;  /* 0xffffe80604157981 */ /* 0x000f62000c1e1900 */
[----:B---3--:R-:W-:-:S03]  /*0b00*/  FFMA R14, R27, R14, R26 ;  /* 0x0000000e1b0e7223 */ /* 0x008fc6000000001a */
[----:B------:R-:W3:Y:S01]  /*0b10*/  LDG.E R26, desc[UR6][R2.64+0xfc] ;  /* 0x0000fc06021a7981 */ /* 0x000ee2000c1e1900 */
[----:B------:R-:W-:-:S03]  /*0b20*/  FFMA R27, R19, R22, R14 ;  /* 0x00000016131b7223 */ /* 0x000fc6000000000e */
[----:B------:R-:W3:Y:S04]  /*0b30*/  LDG.E R19, desc[UR6][R2.64+0xd0] ;  /* 0x0000d00602137981 */ /* 0x000ee8000c1e1900 */
        /* <DEDUP_REMOVED lines=8> */
[----:B------:R-:W3:Y:S01]  /*0bc0*/  LDG.E R12, desc[UR6][R2.64+0xdc] ;  /* 0x0000dc06020c7981 */ /* 0x000ee2000c1e1900 */
[----:B------:R-:W-:-:S03]  /*0bd0*/  FFMA R24, R24, R17, R27 ;  /* 0x0000001118187223 */ /* 0x000fc6000000001b */
        /* <DEDUP_REMOVED lines=11> */
[----:B------:R-:W5:Y:S01]  /*0c90*/  LDG.E R16, desc[UR6][R2.64+0xec] ;  /* 0x0000ec0602107981 */ /* 0x000f62000c1e1900 */
[----:B------:R-:W-:-:S03]  /*0ca0*/  FFMA R24, R7, R6, R24 ;  /* 0x0000000607187223 */ /* 0x000fc60000000018 */
[----:B------:R-:W5:Y:S04]  /*0cb0*/  LDG.E R21, desc[UR6][R4.64+0xc] ;  /* 0x00000c0604157981 */ /* 0x000f68000c1e1900 */
[----:B------:R-:W5:Y:S04]  /*0cc0*/  LDG.E R6, desc[UR6][R2.64+0xf0] ;  /* 0x0000f00602067981 */ /* 0x000f68000c1e1900 */
[----:B------:R-:W5:Y:S01]  /*0cd0*/  LDG.E R7, desc[UR6][R4.64+0x10] ;  /* 0x0000100604077981 */ /* 0x000f62000c1e1900 */
[----:B---3--:R-:W-:-:S03]  /*0ce0*/  FFMA R28, R19, R14, R24 ;  /* 0x0000000e131c7223 */ /* 0x008fc60000000018 */
[----:B------:R-:W3:Y:S04]  /*0cf0*/  LDG.E R19, desc[UR6][R2.64+0xf4] ;  /* 0x0000f40602137981 */ /* 0x000ee8000c1e1900 */
[----:B------:R-:W3:Y:S04]  /*0d00*/  LDG.E R24, desc[UR6][R4.64+0x14] ;  /* 0x0000140604187981 */ /* 0x000ee8000c1e1900 */
[----:B------:R-:W3:Y:S04]  /*0d10*/  LDG.E R14, desc[UR6][R2.64+0xf8] ;  /* 0x0000f806020e7981 */ /* 0x000ee8000c1e1900 */
[----:B------:R-:W3:Y:S01]  /*0d20*/  LDG.E R27, desc[UR6][R4.64+0x18] ;  /* 0x00001806041b7981 */ /* 0x000ee2000c1e1900 */
[----:B------:R-:W-:-:S04]  /*0d30*/  FFMA R15, R15, R0, R28 ;  /* 0x000000000f0f7223 */ /* 0x000fc8000000001c */
[----:B------:R-:W-:-:S04]  /*0d40*/  FFMA R11, R10, R11, R15 ;  /* 0x0000000b0a0b7223 */ /* 0x000fc8000000000f */
[----:B------:R-:W-:Y:S02]  /*0d50*/  FFMA R12, R12, R13, R11 ;  /* 0x0000000d0c0c7223 */ /* 0x000fe4000000000b */
[----:B------:R-:W0:Y:S02]  /*0d60*/  LDC.64 R10, c[0x0][0x390] ;  /* 0x0000e400ff0a7b82 */ /* 0x000e240000000a00 */
[----:B------:R-:W-:Y:S01]  /*0d70*/  FFMA R17, R17, R22, R12 ;  /* 0x0000001611117223 */ /* 0x000fe2000000000c */
[----:B------:R-:W-:-:S05]  /*0d80*/  LEA R9, R9, R8, 0x6 ;  /* 0x0000000809097211 */ /* 0x000fca00078e30ff */
[----:B0-----:R-:W-:-:S04]  /*0d90*/  IMAD.WIDE R10, R9, 0x4, R10 ;  /* 0x00000004090a7825 */ /* 0x001fc800078e020a */
[----:B--2---:R-:W-:-:S04]  /*0da0*/  FFMA R20, R20, R25, R17 ;  /* 0x0000001914147223 */ /* 0x004fc80000000011 */
[----:B----4-:R-:W-:-:S04]  /*0db0*/  FFMA R23, R23, R18, R20 ;  /* 0x0000001217177223 */ /* 0x010fc80000000014 */
[----:B-----5:R-:W-:-:S04]  /*0dc0*/  FFMA R21, R16, R21, R23 ;  /* 0x0000001510157223 */ /* 0x020fc80000000017 */
[----:B------:R-:W-:-:S04]  /*0dd0*/  FFMA R6, R6, R7, R21 ;  /* 0x0000000706067223 */ /* 0x000fc80000000015 */
[----:B---3--:R-:W-:-:S04]  /*0de0*/  FFMA R19, R19, R24, R6 ;  /* 0x0000001813137223 */ /* 0x008fc80000000006 */
[----:B------:R-:W-:-:S04]  /*0df0*/  FFMA R19, R14, R27, R19 ;  /* 0x0000001b0e137223 */ /* 0x000fc80000000013 */
[----:B------:R-:W-:-:S04]  /*0e00*/  FFMA R19, R26, R29, R19 ;  /* 0x0000001d1a137223 */ /* 0x000fc80000000013 */
[----:B------:R-:W-:-:S05]  /*0e10*/  FMUL R19, R19, 0.125 ;  /* 0x3e00000013137820 */ /* 0x000fca0000400000 */
[----:B------:R-:W-:Y:S01]  /*0e20*/  STG.E desc[UR6][R10.64], R19 ;  /* 0x000000130a007986 */ /* 0x000fe2000c101906 */
[----:B------:R-:W-:Y:S05]  /*0e30*/  EXIT ;  /* 0x000000000000794d */ /* 0x000fea0003800000 */
.L_x_0:
[----:B------:R-:W-:-:S00]  /*0e40*/  BRA `(.L_x_0) ;  /* 0xfffffffc00fc7947 */ /* 0x000fc0000383ffff */
[----:B------:R-:W-:-:S00]  /*0e50*/  NOP ;  /* 0x0000000000007918 */ /* 0x000fc00000000000 */
        /* <DEDUP_REMOVED lines=10> */
.L_x_1:


//--------------------- .nv.shared.reserved.0     --------------------------
	.section	.nv.shared.reserved.0,"aw",@nobits
	.weak		__nv_reservedSMEM_offset_0_alias
	.size		__nv_reservedSMEM_offset_0_alias, 0, 64
	.other		__nv_reservedSMEM_offset_0_alias,@"STO_CUDA_RESERVED_SHARED STV_DEFAULT"
__nv_reservedSMEM_offset_0_alias:
	.zero		0
	.zero		64


//--------------------- .nv.constant0._Z22attention_score_kernelPfS_S_ --------------------------
	.section	.nv.constant0._Z22attention_score_kernelPfS_S_,"a",@progbits
	.sectionflags	@""
	.align	4
.nv.constant0._Z22attention_score_kernelPfS_S_:
	.zero		920


//--------------------- SYMBOLS --------------------------

	.type		.nv.reservedSmem.offset0,@object
	.size		.nv.reservedSmem.offset0,0x4
